//
// Generated by NVIDIA NVVM Compiler
//
// Compiler Build ID: CL-36424714
// Cuda compilation tools, release 13.0, V13.0.88
// Based on NVVM 20.0.0
//

.version 9.0
.target sm_100
.address_size 64

	// .globl	_Z6addvecPfS_S_i

.visible .entry _Z6addvecPfS_S_i(
	.param .u64 .ptr .align 1 _Z6addvecPfS_S_i_param_0,
	.param .u64 .ptr .align 1 _Z6addvecPfS_S_i_param_1,
	.param .u64 .ptr .align 1 _Z6addvecPfS_S_i_param_2,
	.param .u32 _Z6addvecPfS_S_i_param_3
)
{
	.reg .pred 	%p<2>;
	.reg .b32 	%r<6>;
	.reg .b32 	%f<4>;
	.reg .b64 	%rd<11>;

	ld.param.u64 	%rd1, [_Z6addvecPfS_S_i_param_0];
	ld.param.u64 	%rd2, [_Z6addvecPfS_S_i_param_1];
	ld.param.u64 	%rd3, [_Z6addvecPfS_S_i_param_2];
	ld.param.u32 	%r2, [_Z6addvecPfS_S_i_param_3];
	mov.u32 	%r3, %ctaid.x;
	mov.u32 	%r4, %ntid.x;
	mov.u32 	%r5, %tid.x;
	mad.lo.s32 	%r1, %r3, %r4, %r5;
	setp.ge.s32 	%p1, %r1, %r2;
	@%p1 bra 	$L__BB0_2;
	cvta.to.global.u64 	%rd4, %rd2;
	cvta.to.global.u64 	%rd5, %rd3;
	cvta.to.global.u64 	%rd6, %rd1;
	mul.wide.s32 	%rd7, %r1, 4;
	add.s64 	%rd8, %rd4, %rd7;
	ld.global.f32 	%f1, [%rd8];
	add.s64 	%rd9, %rd5, %rd7;
	ld.global.f32 	%f2, [%rd9];
	add.f32 	%f3, %f1, %f2;
	add.s64 	%rd10, %rd6, %rd7;
	st.global.f32 	[%rd10], %f3;
$L__BB0_2:
	ret;

}


// ===== COMPILED SASS (sm_100) =====

	.target	sm_100

	.elftype	@"ET_EXEC"


//--------------------- .note.nv.tkinfo           --------------------------
	.section	.note.nv.tkinfo,"",@"SHT_NOTE"
	.sectionflags	@"SHF_NOTE_NV_TKINFO"
	.tkinfo
        /*0018*/ 	.word	0x00000002
        /*0030*/ 	.string	""
        /*0030*/ 	.string	"ptxas"
        /*0030*/ 	.string	"Cuda compilation tools, release 13.0, V13.0.88"
        /*0030*/ 	.string	"Build cuda_13.0.r13.0/compiler.36424714_0"
        /*0030*/ 	.string	"-arch sm_100 -m 64 "



//--------------------- .note.nv.cuinfo           --------------------------
	.section	.note.nv.cuinfo,"",@"SHT_NOTE"
	.sectionflags	@"SHF_NOTE_NV_CUINFO"
        /*0018*/ 	.short	0x0002
        /*001a*/ 	.short	0x0064
        /*001c*/ 	.short	0x0082
	.zero		2


//--------------------- .nv.info                  --------------------------
	.section	.nv.info,"",@"SHT_CUDA_INFO"
	.align	4


	//----- nvinfo : EIATTR_REGCOUNT
	.align		4
        /*0000*/ 	.byte	0x04, 0x2f
        /*0002*/ 	.short	(.L_1 - .L_0)
	.align		4
.L_0:
        /*0004*/ 	.word	index@(_Z6addvecPfS_S_i)
        /*0008*/ 	.word	0x0000000c


	//----- nvinfo : EIATTR_FRAME_SIZE
	.align		4
.L_1:
        /*000c*/ 	.byte	0x04, 0x11
        /*000e*/ 	.short	(.L_3 - .L_2)
	.align		4
.L_2:
        /*0010*/ 	.word	index@(_Z6addvecPfS_S_i)
        /*0014*/ 	.word	0x00000000


	//----- nvinfo : EIATTR_MIN_STACK_SIZE
	.align		4
.L_3:
        /*0018*/ 	.byte	0x04, 0x12
        /*001a*/ 	.short	(.L_5 - .L_4)
	.align		4
.L_4:
        /*001c*/ 	.word	index@(_Z6addvecPfS_S_i)
        /*0020*/ 	.word	0x00000000
.L_5:


//--------------------- .nv.compat                --------------------------
	.section	.nv.compat,"",@"SHT_CUDA_COMPAT_INFO"
	.align	4
        /*0000*/ 	.byte	0x02, 0x09, 0x00, 0x00, 0x02, 0x02, 0x01, 0x00, 0x02, 0x05, 0x05, 0x00, 0x03, 0x07, 0x01, 0x01
        /*0010*/ 	.byte	0x02, 0x03, 0x00, 0x00, 0x02, 0x06, 0x01, 0x00, 0x04, 0x0b, 0x08, 0x00, 0x09, 0x00, 0x00, 0x00
        /*0020*/ 	.byte	0x00, 0x00, 0x00, 0x00


//--------------------- .nv.info._Z6addvecPfS_S_i --------------------------
	.section	.nv.info._Z6addvecPfS_S_i,"",@"SHT_CUDA_INFO"
	.sectionflags	@""
	.align	4


	//----- nvinfo : EIATTR_CUDA_API_VERSION
	.align		4
        /*0000*/ 	.byte	0x04, 0x37
        /*0002*/ 	.short	(.L_7 - .L_6)
.L_6:
        /*0004*/ 	.word	0x00000082


	//----- nvinfo : EIATTR_KPARAM_INFO
	.align		4
.L_7:
        /*0008*/ 	.byte	0x04, 0x17
        /*000a*/ 	.short	(.L_9 - .L_8)
.L_8:
        /*000c*/ 	.word	0x00000000
        /*0010*/ 	.short	0x0003
        /*0012*/ 	.short	0x0018
        /*0014*/ 	.byte	0x00, 0xf0, 0x11, 0x00


	//----- nvinfo : EIATTR_KPARAM_INFO
	.align		4
.L_9:
        /*0018*/ 	.byte	0x04, 0x17
        /*001a*/ 	.short	(.L_11 - .L_10)
.L_10:
        /*001c*/ 	.word	0x00000000
        /*0020*/ 	.short	0x0002
        /*0022*/ 	.short	0x0010
        /*0024*/ 	.byte	0x00, 0xf5, 0x21, 0x00


	//----- nvinfo : EIATTR_KPARAM_INFO
	.align		4
.L_11:
        /*0028*/ 	.byte	0x04, 0x17
        /*002a*/ 	.short	(.L_13 - .L_12)
.L_12:
        /*002c*/ 	.word	0x00000000
        /*0030*/ 	.short	0x0001
        /*0032*/ 	.short	0x0008
        /*0034*/ 	.byte	0x00, 0xf5, 0x21, 0x00


	//----- nvinfo : EIATTR_KPARAM_INFO
	.align		4
.L_13:
        /*0038*/ 	.byte	0x04, 0x17
        /*003a*/ 	.short	(.L_15 - .L_14)
.L_14:
        /*003c*/ 	.word	0x00000000
        /*0040*/ 	.short	0x0000
        /*0042*/ 	.short	0x0000
        /*0044*/ 	.byte	0x00, 0xf5, 0x21, 0x00


	//----- nvinfo : EIATTR_SPARSE_MMA_MASK
	.align		4
.L_15:
        /*0048*/ 	.byte	0x03, 0x50
        /*004a*/ 	.short	0x0000


	//----- nvinfo : EIATTR_MAXREG_COUNT
	.align		4
        /*004c*/ 	.byte	0x03, 0x1b
        /*004e*/ 	.short	0x00ff


	//----- nvinfo : EIATTR_MERCURY_ISA_VERSION
	.align		4
        /*0050*/ 	.byte	0x03, 0x5f
        /*0052*/ 	.short	0x0101


	//----- nvinfo : EIATTR_VRC_CTA_INIT_COUNT
	.align		4
        /*0054*/ 	.byte	0x02, 0x4a
	.zero		1
	.zero		1


	//----- nvinfo : EIATTR_EXIT_INSTR_OFFSETS
	.align		4
        /*0058*/ 	.byte	0x04, 0x1c
        /*005a*/ 	.short	(.L_17 - .L_16)


	//   ....[0]....
.L_16:
        /*005c*/ 	.word	0x00000070


	//   ....[1]....
        /*0060*/ 	.word	0x00000130


	//----- nvinfo : EIATTR_CBANK_PARAM_SIZE
	.align		4
.L_17:
        /*0064*/ 	.byte	0x03, 0x19
        /*0066*/ 	.short	0x001c


	//----- nvinfo : EIATTR_PARAM_CBANK
	.align		4
        /*0068*/ 	.byte	0x04, 0x0a
        /*006a*/ 	.short	(.L_19 - .L_18)
	.align		4
.L_18:
        /*006c*/ 	.word	index@(.nv.constant0._Z6addvecPfS_S_i)
        /*0070*/ 	.short	0x0380
        /*0072*/ 	.short	0x001c


	//----- nvinfo : EIATTR_SW_WAR
	.align		4
.L_19:
        /*0074*/ 	.byte	0x04, 0x36
        /*0076*/ 	.short	(.L_21 - .L_20)
.L_20:
        /*0078*/ 	.word	0x00000008
.L_21:


//--------------------- .nv.callgraph             --------------------------
	.section	.nv.callgraph,"",@"SHT_CUDA_CALLGRAPH"
	.align	4
	.sectionentsize	8
	.align		4
        /*0000*/ 	.word	0x00000000
	.align		4
        /*0004*/ 	.word	0xffffffff
	.align		4
        /*0008*/ 	.word	0x00000000
	.align		4
        /*000c*/ 	.word	0xfffffffe
	.align		4
        /*0010*/ 	.word	0x00000000
	.align		4
        /*0014*/ 	.word	0xfffffffd
	.align		4
        /*0018*/ 	.word	0x00000000
	.align		4
        /*001c*/ 	.word	0xfffffffc


//--------------------- .text._Z6addvecPfS_S_i    --------------------------
	.section	.text._Z6addvecPfS_S_i,"ax",@progbits
	.align	128
        .global         _Z6addvecPfS_S_i
        .type           _Z6addvecPfS_S_i,@function
        .size           _Z6addvecPfS_S_i,(.L_x_1 - _Z6addvecPfS_S_i)
        .other          _Z6addvecPfS_S_i,@"STO_CUDA_ENTRY STV_DEFAULT"
_Z6addvecPfS_S_i:
.text._Z6addvecPfS_S_i:
[----:B------:R-:W-:Y:S01]  /*0000*/  LDC R1, c[0x0][0x37c] ;  /* 0x0000df00ff017b82 */ /* 0x000fe20000000800 */
[----:B------:R-:W0:Y:S07]  /*0010*/  S2R R0, SR_TID.X ;  /* 0x0000000000007919 */ /* 0x000e2e0000002100 */
[----:B------:R-:W0:Y:S01]  /*0020*/  S2UR UR4, SR_CTAID.X ;  /* 0x00000000000479c3 */ /* 0x000e220000002500 */
[----:B------:R-:W1:Y:S07]  /*0030*/  LDCU UR5, c[0x0][0x398] ;  /* 0x00007300ff0577ac */ /* 0x000e6e0008000800 */
[----:B------:R-:W0:Y:S02]  /*0040*/  LDC R9, c[0x0][0x360] ;  /* 0x0000d800ff097b82 */ /* 0x000e240000000800 */
[----:B0-----:R-:W-:-:S05]  /*0050*/  IMAD R9, R9, UR4, R0 ;  /* 0x0000000409097c24 */ /* 0x001fca000f8e0200 */
[----:B-1----:R-:W-:-:S13]  /*0060*/  ISETP.GE.AND P0, PT, R9, UR5, PT ;  /* 0x0000000509007c0c */ /* 0x002fda000bf06270 */
[----:B------:R-:W-:Y:S05]  /*0070*/  @P0 EXIT ;  /* 0x000000000000094d */ /* 0x000fea0003800000 */
[----:B------:R-:W0:Y:S01]  /*0080*/  LDC.64 R2, c[0x0][0x388] ;  /* 0x0000e200ff027b82 */ /* 0x000e220000000a00 */
[----:B------:R-:W1:Y:S07]  /*0090*/  LDCU.64 UR4, c[0x0][0x358] ;  /* 0x00006b00ff0477ac */ /* 0x000e6e0008000a00 */
[----:B------:R-:W2:Y:S08]  /*00a0*/  LDC.64 R4, c[0x0][0x390] ;  /* 0x0000e400ff047b82 */ /* 0x000eb00000000a00 */
[----:B------:R-:W3:Y:S01]  /*00b0*/  LDC.64 R6, c[0x0][0x380] ;  /* 0x0000e000ff067b82 */ /* 0x000ee20000000a00 */
[----:B0-----:R-:W-:-:S06]  /*00c0*/  IMAD.WIDE R2, R9, 0x4, R2 ;  /* 0x0000000409027825 */ /* 0x001fcc00078e0202 */
[----:B-1----:R-:W4:Y:S01]  /*00d0*/  LDG.E R2, desc[UR4][R2.64] ;  /* 0x0000000402027981 */ /* 0x002f22000c1e1900 */
[----:B--2---:R-:W-:-:S06]  /*00e0*/  IMAD.WIDE R4, R9, 0x4, R4 ;  /* 0x0000000409047825 */ /* 0x004fcc00078e0204 */
[----:B------:R-:W4:Y:S01]  /*00f0*/  LDG.E R5, desc[UR4][R4.64] ;  /* 0x0000000404057981 */ /* 0x000f22000c1e1900 */
[----:B---3--:R-:W-:-:S04]  /*0100*/  IMAD.WIDE R6, R9, 0x4, R6 ;  /* 0x0000000409067825 */ /* 0x008fc800078e0206 */
[----:B----4-:R-:W-:-:S05]  /*0110*/  FADD R9, R2, R5 ;  /* 0x0000000502097221 */ /* 0x010fca0000000000 */
[----:B------:R-:W-:Y:S01]  /*0120*/  STG.E desc[UR4][R6.64], R9 ;  /* 0x0000000906007986 */ /* 0x000fe2000c101904 */
[----:B------:R-:W-:Y:S05]  /*0130*/  EXIT ;  /* 0x000000000000794d */ /* 0x000fea0003800000 */
.L_x_0:
[----:B------:R-:W-:-:S00]  /*0140*/  BRA `(.L_x_0) ;  /* 0xfffffffc00fc7947 */ /* 0x000fc0000383ffff */
[----:B------:R-:W-:-:S00]  /*0150*/  NOP ;  /* 0x0000000000007918 */ /* 0x000fc00000000000 */
        /* <DEDUP_REMOVED lines=10> */
.L_x_1:


//--------------------- .nv.shared.reserved.0     --------------------------
	.section	.nv.shared.reserved.0,"aw",@nobits
	.weak		__nv_reservedSMEM_offset_0_alias
	.size		__nv_reservedSMEM_offset_0_alias, 0, 64
	.other		__nv_reservedSMEM_offset_0_alias,@"STO_CUDA_RESERVED_SHARED STV_DEFAULT"
__nv_reservedSMEM_offset_0_alias:
	.zero		0
	.zero		64


//--------------------- .nv.constant0._Z6addvecPfS_S_i --------------------------
	.section	.nv.constant0._Z6addvecPfS_S_i,"a",@progbits
	.sectionflags	@""
	.align	4
.nv.constant0._Z6addvecPfS_S_i:
	.zero		924


//--------------------- SYMBOLS --------------------------

	.type		.nv.reservedSmem.offset0,@object
	.size		.nv.reservedSmem.offset0,0x4
